	.headerflags	@"EF_CUDA_TEXMODE_UNIFIED EF_CUDA_64BIT_ADDRESS EF_CUDA_ACCELERATORS EF_CUDA_SM90 EF_CUDA_VIRTUAL_SM(EF_CUDA_SM90)"
	.elftype	@"ET_EXEC"


//--------------------- .nv.info                  --------------------------
	.section	.nv.info,"",@"SHT_CUDA_INFO"
	.align	4


	//----- nvinfo : EIATTR_REGCOUNT
	.align		4
        /*0000*/ 	.byte	0x04, 0x2f
        /*0002*/ 	.short	(.L_1 - .L_0)
	.align		4
.L_0:
        /*0004*/ 	.word	index@(triton_poi_fused_clone_30)
        /*0008*/ 	.word	0x00000010


	//----- nvinfo : EIATTR_MIN_STACK_SIZE
	.align		4
.L_1:
        /*000c*/ 	.byte	0x04, 0x12
        /*000e*/ 	.short	(.L_3 - .L_2)
	.align		4
.L_2:
        /*0010*/ 	.word	index@(triton_poi_fused_clone_30)
        /*0014*/ 	.word	0x00000000


	//----- nvinfo : EIATTR_FRAME_SIZE
	.align		4
.L_3:
        /*0018*/ 	.byte	0x04, 0x11
        /*001a*/ 	.short	(.L_5 - .L_4)
	.align		4
.L_4:
        /*001c*/ 	.word	index@(triton_poi_fused_clone_30)
        /*0020*/ 	.word	0x00000000


	//----- nvinfo : EIATTR_MIN_STACK_SIZE
	.align		4
.L_5:
        /*0024*/ 	.byte	0x04, 0x12
        /*0026*/ 	.short	(.L_7 - .L_6)
	.align		4
.L_6:
        /*0028*/ 	.word	index@(triton_poi_fused_clone_30)
        /*002c*/ 	.word	0x00000000
.L_7:


//--------------------- .nv.info.triton_poi_fused_clone_30 --------------------------
	.section	.nv.info.triton_poi_fused_clone_30,"",@"SHT_CUDA_INFO"
	.sectionflags	@""
	.align	4


	//----- nvinfo : EIATTR_CUDA_API_VERSION
	.align		4
        /*0000*/ 	.byte	0x04, 0x37
        /*0002*/ 	.short	(.L_9 - .L_8)
.L_8:
        /*0004*/ 	.word	0x0000007c


	//----- nvinfo : EIATTR_KPARAM_INFO
	.align		4
.L_9:
        /*0008*/ 	.byte	0x04, 0x17
        /*000a*/ 	.short	(.L_11 - .L_10)
.L_10:
        /*000c*/ 	.word	0x00000000
        /*0010*/ 	.short	0x0003
        /*0012*/ 	.short	0x0018
        /*0014*/ 	.byte	0x00, 0xf0, 0x11, 0x00


	//----- nvinfo : EIATTR_KPARAM_INFO
	.align		4
.L_11:
        /*0018*/ 	.byte	0x04, 0x17
        /*001a*/ 	.short	(.L_13 - .L_12)
.L_12:
        /*001c*/ 	.word	0x00000000
        /*0020*/ 	.short	0x0002
        /*0022*/ 	.short	0x0010
        /*0024*/ 	.byte	0x00, 0xf4, 0x21, 0x00


	//----- nvinfo : EIATTR_KPARAM_INFO
	.align		4
.L_13:
        /*0028*/ 	.byte	0x04, 0x17
        /*002a*/ 	.short	(.L_15 - .L_14)
.L_14:
        /*002c*/ 	.word	0x00000000
        /*0030*/ 	.short	0x0001
        /*0032*/ 	.short	0x0008
        /*0034*/ 	.byte	0x00, 0xf4, 0x21, 0x00


	//----- nvinfo : EIATTR_KPARAM_INFO
	.align		4
.L_15:
        /*0038*/ 	.byte	0x04, 0x17
        /*003a*/ 	.short	(.L_17 - .L_16)
.L_16:
        /*003c*/ 	.word	0x00000000
        /*0040*/ 	.short	0x0000
        /*0042*/ 	.short	0x0000
        /*0044*/ 	.byte	0x00, 0xf4, 0x21, 0x00


	//----- nvinfo : EIATTR_SPARSE_MMA_MASK
	.align		4
.L_17:
        /*0048*/ 	.byte	0x03, 0x50
        /*004a*/ 	.short	0x0000


	//----- nvinfo : EIATTR_MAXREG_COUNT
	.align		4
        /*004c*/ 	.byte	0x03, 0x1b
        /*004e*/ 	.short	0x00ff


	//----- nvinfo : EIATTR_EXIT_INSTR_OFFSETS
	.align		4
        /*0050*/ 	.byte	0x04, 0x1c
        /*0052*/ 	.short	(.L_19 - .L_18)


	//   ....[0]....
.L_18:
        /*0054*/ 	.word	0x000001a0


	//   ....[1]....
        /*0058*/ 	.word	0x000001c0


	//----- nvinfo : EIATTR_REQNTID
	.align		4
.L_19:
        /*005c*/ 	.byte	0x04, 0x10
        /*005e*/ 	.short	(.L_21 - .L_20)
.L_20:
        /*0060*/ 	.word	0x00000080
        /*0064*/ 	.word	0x00000001
        /*0068*/ 	.word	0x00000001


	//----- nvinfo : EIATTR_CBANK_PARAM_SIZE
	.align		4
.L_21:
        /*006c*/ 	.byte	0x03, 0x19
        /*006e*/ 	.short	0x001c


	//----- nvinfo : EIATTR_PARAM_CBANK
	.align		4
        /*0070*/ 	.byte	0x04, 0x0a
        /*0072*/ 	.short	(.L_23 - .L_22)
	.align		4
.L_22:
        /*0074*/ 	.word	index@(.nv.constant0.triton_poi_fused_clone_30)
        /*0078*/ 	.short	0x0210
        /*007a*/ 	.short	0x001c


	//----- nvinfo : EIATTR_SW_WAR
	.align		4
.L_23:
        /*007c*/ 	.byte	0x04, 0x36
        /*007e*/ 	.short	(.L_25 - .L_24)
.L_24:
        /*0080*/ 	.word	0x00000008
.L_25:


//--------------------- .nv.callgraph             --------------------------
	.section	.nv.callgraph,"",@"SHT_CUDA_CALLGRAPH"
	.align	4
	.sectionentsize	8
	.align		4
        /*0000*/ 	.word	0x00000000
	.align		4
        /*0004*/ 	.word	0xffffffff
	.align		4
        /*0008*/ 	.word	0x00000000
	.align		4
        /*000c*/ 	.word	0xfffffffe
	.align		4
        /*0010*/ 	.word	0x00000000
	.align		4
        /*0014*/ 	.word	0xfffffffd
	.align		4
        /*0018*/ 	.word	0x00000000
	.align		4
        /*001c*/ 	.word	0xfffffffc


//--------------------- .text.triton_poi_fused_clone_30 --------------------------
	.section	.text.triton_poi_fused_clone_30,"ax",@progbits
	.align	128
        .global         triton_poi_fused_clone_30
        .type           triton_poi_fused_clone_30,@function
        .size           triton_poi_fused_clone_30,(.L_x_1 - triton_poi_fused_clone_30)
        .other          triton_poi_fused_clone_30,@"STO_CUDA_ENTRY STV_DEFAULT"
triton_poi_fused_clone_30:
.text.triton_poi_fused_clone_30:
[----:B------:R-:W0:Y:S02]  /*0000*/  LDC R1, c[0x0][0x28] ;  /* 0x00000a00ff017b82 */ /* 0x000e240000000800 */
[----:B------:R-:W1:Y:S01]  /*0010*/  S2R R0, SR_TID.X ;  /* 0x0000000000007919 */ /* 0x000e620000002100 */
[----:B------:R-:W2:Y:S01]  /*0020*/  LDC.64 R2, c[0x0][0x210] ;  /* 0x00008400ff027b82 */ /* 0x000ea20000000a00 */
[----:B------:R-:W-:Y:S01]  /*0030*/  CS2R R12, SRZ ;  /* 0x00000000000c7805 */ /* 0x000fe2000001ff00 */
[----:B------:R-:W-:Y:S01]  /*0040*/  ULDC.64 UR4, c[0x0][0x208] ;  /* 0x0000820000047ab9 */ /* 0x000fe20000000a00 */
[----:B------:R-:W3:Y:S05]  /*0050*/  S2R R9, SR_CTAID.X ;  /* 0x0000000000097919 */ /* 0x000eea0000002500 */
[----:B------:R-:W4:Y:S01]  /*0060*/  LDC.64 R4, c[0x0][0x218] ;  /* 0x00008600ff047b82 */ /* 0x000f220000000a00 */
[----:B-1----:R-:W-:-:S05]  /*0070*/  IMAD.SHL.U32 R0, R0, 0x2, RZ ;  /* 0x0000000200007824 */ /* 0x002fca00078e00ff */
[----:B------:R-:W-:-:S05]  /*0080*/  LOP3.LUT R0, R0, 0xfe, RZ, 0xc0, !PT ;  /* 0x000000fe00007812 */ /* 0x000fca00078ec0ff */
[----:B---3--:R-:W-:-:S05]  /*0090*/  IMAD R9, R9, 0x100, R0 ;  /* 0x0000010009097824 */ /* 0x008fca00078e0200 */
[----:B------:R-:W-:Y:S02]  /*00a0*/  SHF.R.S32.HI R0, RZ, 0x1f, R9 ;  /* 0x0000001fff007819 */ /* 0x000fe40000011409 */
[----:B------:R-:W-:Y:S02]  /*00b0*/  ISETP.GE.AND P0, PT, R9, 0x800, PT ;  /* 0x000008000900780c */ /* 0x000fe40003f06270 */
[----:B------:R-:W-:-:S04]  /*00c0*/  LEA.HI R0, R0, R9, RZ, 0x9 ;  /* 0x0000000900007211 */ /* 0x000fc800078f48ff */
[----:B------:R-:W-:Y:S02]  /*00d0*/  LOP3.LUT R6, R0, 0xfffffe00, RZ, 0xc0, !PT ;  /* 0xfffffe0000067812 */ /* 0x000fe400078ec0ff */
[----:B------:R-:W-:Y:S02]  /*00e0*/  SHF.R.S32.HI R0, RZ, 0x9, R0 ;  /* 0x00000009ff007819 */ /* 0x000fe40000011400 */
[----:B------:R-:W-:-:S05]  /*00f0*/  IADD3 R7, R9, 0x2000, -R6 ;  /* 0x0000200009077810 */ /* 0x000fca0007ffe806 */
[----:B------:R-:W-:Y:S02]  /*0100*/  IMAD R11, R0, 0x4800, R7 ;  /* 0x00004800000b7824 */ /* 0x000fe400078e0207 */
[----:B----4-:R-:W-:Y:S02]  /*0110*/  IMAD.WIDE.U32 R4, R7, 0x4, R4 ;  /* 0x0000000407047825 */ /* 0x010fe400078e0004 */
[----:B------:R-:W1:Y:S02]  /*0120*/  LDC.64 R6, c[0x0][0x220] ;  /* 0x00008800ff067b82 */ /* 0x000e640000000a00 */
[----:B--2---:R-:W-:Y:S01]  /*0130*/  IMAD.WIDE R2, R11, 0x4, R2 ;  /* 0x000000040b027825 */ /* 0x004fe200078e0202 */
[----:B------:R-:W-:Y:S01]  /*0140*/  CS2R R10, SRZ ;  /* 0x00000000000a7805 */ /* 0x000fe2000001ff00 */
[----:B------:R-:W2:Y:S05]  /*0150*/  @!P0 LDG.E.EL.64 R12, desc[UR4][R4.64] ;  /* 0x00000004040c8981 */ /* 0x000eaa000c2e1b00 */
[----:B------:R-:W2:Y:S01]  /*0160*/  @!P0 LDG.E.64 R10, desc[UR4][R2.64] ;  /* 0x00000004020a8981 */ /* 0x000ea2000c1e1b00 */
[----:B-1----:R-:W-:-:S04]  /*0170*/  IMAD.WIDE R6, R9, 0x4, R6 ;  /* 0x0000000409067825 */ /* 0x002fc800078e0206 */
[----:B--2---:R-:W-:Y:S01]  /*0180*/  FADD R10, R12, R10 ;  /* 0x0000000a0c0a7221 */ /* 0x004fe20000000000 */
[----:B------:R-:W-:Y:S01]  /*0190*/  FADD R11, R13, R11 ;  /* 0x0000000b0d0b7221 */ /* 0x000fe20000000000 */
[----:B------:R-:W-:Y:S06]  /*01a0*/  @P0 EXIT ;  /* 0x000000000000094d */ /* 0x000fec0003800000 */
[----:B------:R-:W-:Y:S01]  /*01b0*/  STG.E.64 desc[UR4][R6.64], R10 ;  /* 0x0000000a06007986 */ /* 0x000fe2000c101b04 */
[----:B------:R-:W-:Y:S05]  /*01c0*/  EXIT ;  /* 0x000000000000794d */ /* 0x000fea0003800000 */
.L_x_0:
[----:B------:R-:W-:-:S00]  /*01d0*/  BRA `(.L_x_0) ;  /* 0xfffffffc00fc7947 */ /* 0x000fc0000383ffff */
[----:B------:R-:W-:-:S00]  /*01e0*/  NOP ;  /* 0x0000000000007918 */ /* 0x000fc00000000000 */
        /* <DEDUP_REMOVED lines=9> */
.L_x_1:


//--------------------- .nv.constant0.triton_poi_fused_clone_30 --------------------------
	.section	.nv.constant0.triton_poi_fused_clone_30,"a",@progbits
	.sectionflags	@""
	.align	4
.nv.constant0.triton_poi_fused_clone_30:
	.zero		556
